//
// Generated by NVIDIA NVVM Compiler
//
// Compiler Build ID: CL-36424714
// Cuda compilation tools, release 13.0, V13.0.88
// Based on NVVM 20.0.0
//

.version 9.0
.target sm_100
.address_size 64

	// .globl	_Z15gpu_hello_worldv
.extern .func  (.param .b32 func_retval0) vprintf
(
	.param .b64 vprintf_param_0,
	.param .b64 vprintf_param_1
)
;
.global .align 1 .b8 $str[29] = {72, 101, 108, 108, 111, 32, 119, 111, 114, 108, 100, 44, 32, 102, 114, 111, 109, 32, 116, 104, 114, 101, 97, 100, 32, 37, 100, 10};

.visible .entry _Z15gpu_hello_worldv()
{
	.local .align 8 .b8 	__local_depot0[8];
	.reg .b64 	%SP;
	.reg .b64 	%SPL;
	.reg .b32 	%r<4>;
	.reg .b64 	%rd<5>;

	mov.u64 	%SPL, __local_depot0;
	cvta.local.u64 	%SP, %SPL;
	add.u64 	%rd1, %SP, 0;
	add.u64 	%rd2, %SPL, 0;
	mov.u32 	%r1, %tid.x;
	st.local.u32 	[%rd2], %r1;
	mov.u64 	%rd3, $str;
	cvta.global.u64 	%rd4, %rd3;
	{ // callseq 0, 0
	.param .b64 param0;
	st.param.b64 	[param0], %rd4;
	.param .b64 param1;
	st.param.b64 	[param1], %rd1;
	.param .b32 retval0;
	call.uni (retval0), 
	vprintf, 
	(
	param0, 
	param1
	);
	ld.param.b32 	%r2, [retval0];
	} // callseq 0
	ret;

}


// ===== COMPILED SASS (sm_100) =====

	.target	sm_100

	.elftype	@"ET_EXEC"


//--------------------- .note.nv.tkinfo           --------------------------
	.section	.note.nv.tkinfo,"",@"SHT_NOTE"
	.sectionflags	@"SHF_NOTE_NV_TKINFO"
	.tkinfo
        /*0018*/ 	.word	0x00000002
        /*0030*/ 	.string	""
        /*0030*/ 	.string	"ptxas"
        /*0030*/ 	.string	"Cuda compilation tools, release 13.0, V13.0.88"
        /*0030*/ 	.string	"Build cuda_13.0.r13.0/compiler.36424714_0"
        /*0030*/ 	.string	"-arch sm_100 -m 64 "



//--------------------- .note.nv.cuinfo           --------------------------
	.section	.note.nv.cuinfo,"",@"SHT_NOTE"
	.sectionflags	@"SHF_NOTE_NV_CUINFO"
        /*0018*/ 	.short	0x0002
        /*001a*/ 	.short	0x0064
        /*001c*/ 	.short	0x0082
	.zero		2


//--------------------- .nv.info                  --------------------------
	.section	.nv.info,"",@"SHT_CUDA_INFO"
	.align	4


	//----- nvinfo : EIATTR_REGCOUNT
	.align		4
        /*0000*/ 	.byte	0x04, 0x2f
        /*0002*/ 	.short	(.L_2 - .L_1)
	.align		4
.L_1:
        /*0004*/ 	.word	index@(_Z15gpu_hello_worldv)
        /*0008*/ 	.word	0x00000018


	//----- nvinfo : EIATTR_FRAME_SIZE
	.align		4
.L_2:
        /*000c*/ 	.byte	0x04, 0x11
        /*000e*/ 	.short	(.L_4 - .L_3)
	.align		4
.L_3:
        /*0010*/ 	.word	index@(_Z15gpu_hello_worldv)
        /*0014*/ 	.word	0x00000008


	//----- nvinfo : EIATTR_MIN_STACK_SIZE
	.align		4
.L_4:
        /*0018*/ 	.byte	0x04, 0x12
        /*001a*/ 	.short	(.L_6 - .L_5)
	.align		4
.L_5:
        /*001c*/ 	.word	index@(_Z15gpu_hello_worldv)
        /*0020*/ 	.word	0x00000008
.L_6:


//--------------------- .nv.compat                --------------------------
	.section	.nv.compat,"",@"SHT_CUDA_COMPAT_INFO"
	.align	4
        /*0000*/ 	.byte	0x02, 0x09, 0x00, 0x00, 0x02, 0x02, 0x01, 0x00, 0x02, 0x05, 0x05, 0x00, 0x03, 0x07, 0x01, 0x01
        /*0010*/ 	.byte	0x02, 0x03, 0x00, 0x00, 0x02, 0x06, 0x01, 0x00, 0x04, 0x0b, 0x08, 0x00, 0x09, 0x00, 0x00, 0x00
        /*0020*/ 	.byte	0x00, 0x00, 0x00, 0x00


//--------------------- .nv.info._Z15gpu_hello_worldv --------------------------
	.section	.nv.info._Z15gpu_hello_worldv,"",@"SHT_CUDA_INFO"
	.sectionflags	@""
	.align	4


	//----- nvinfo : EIATTR_CUDA_API_VERSION
	.align		4
        /*0000*/ 	.byte	0x04, 0x37
        /*0002*/ 	.short	(.L_8 - .L_7)
.L_7:
        /*0004*/ 	.word	0x00000082


	//----- nvinfo : EIATTR_SPARSE_MMA_MASK
	.align		4
.L_8:
        /*0008*/ 	.byte	0x03, 0x50
        /*000a*/ 	.short	0x0000


	//----- nvinfo : EIATTR_MAXREG_COUNT
	.align		4
        /*000c*/ 	.byte	0x03, 0x1b
        /*000e*/ 	.short	0x00ff


	//----- nvinfo : EIATTR_EXTERNS
	.align		4
        /*0010*/ 	.byte	0x04, 0x0f
        /*0012*/ 	.short	(.L_10 - .L_9)


	//   ....[0]....
	.align		4
.L_9:
        /*0014*/ 	.word	index@(vprintf)


	//----- nvinfo : EIATTR_MERCURY_ISA_VERSION
	.align		4
.L_10:
        /*0018*/ 	.byte	0x03, 0x5f
        /*001a*/ 	.short	0x0101


	//----- nvinfo : EIATTR_VRC_CTA_INIT_COUNT
	.align		4
        /*001c*/ 	.byte	0x02, 0x4a
	.zero		1
	.zero		1


	//----- nvinfo : EIATTR_SYSCALL_OFFSETS
	.align		4
        /*0020*/ 	.byte	0x04, 0x46
        /*0022*/ 	.short	(.L_12 - .L_11)


	//   ....[0]....
.L_11:
        /*0024*/ 	.word	0x000000e0


	//----- nvinfo : EIATTR_EXIT_INSTR_OFFSETS
	.align		4
.L_12:
        /*0028*/ 	.byte	0x04, 0x1c
        /*002a*/ 	.short	(.L_14 - .L_13)


	//   ....[0]....
.L_13:
        /*002c*/ 	.word	0x000000f0


	//----- nvinfo : EIATTR_SW_WAR
	.align		4
.L_14:
        /*0030*/ 	.byte	0x04, 0x36
        /*0032*/ 	.short	(.L_16 - .L_15)
.L_15:
        /*0034*/ 	.word	0x00000008
.L_16:


//--------------------- .nv.callgraph             --------------------------
	.section	.nv.callgraph,"",@"SHT_CUDA_CALLGRAPH"
	.align	4
	.sectionentsize	8
	.align		4
        /*0000*/ 	.word	0x00000000
	.align		4
        /*0004*/ 	.word	0xffffffff
	.align		4
        /*0008*/ 	.word	index@(_Z15gpu_hello_worldv)
	.align		4
        /*000c*/ 	.word	index@(vprintf)
	.align		4
        /*0010*/ 	.word	0x00000000
	.align		4
        /*0014*/ 	.word	0xfffffffe
	.align		4
        /*0018*/ 	.word	0x00000000
	.align		4
        /*001c*/ 	.word	0xfffffffd
	.align		4
        /*0020*/ 	.word	0x00000000
	.align		4
        /*0024*/ 	.word	0xfffffffc


//--------------------- .nv.constant4             --------------------------
	.section	.nv.constant4,"a",@progbits
	.align	8
	.align		8
.nv.constant4:
        /*0000*/ 	.dword	vprintf
	.align		8
        /*0008*/ 	.dword	$str


//--------------------- .text._Z15gpu_hello_worldv --------------------------
	.section	.text._Z15gpu_hello_worldv,"ax",@progbits
	.align	128
        .global         _Z15gpu_hello_worldv
        .type           _Z15gpu_hello_worldv,@function
        .size           _Z15gpu_hello_worldv,(.L_x_2 - _Z15gpu_hello_worldv)
        .other          _Z15gpu_hello_worldv,@"STO_CUDA_ENTRY STV_DEFAULT"
_Z15gpu_hello_worldv:
.text._Z15gpu_hello_worldv:
[----:B------:R-:W0:Y:S01]  /*0000*/  LDC R1, c[0x0][0x37c] ;  /* 0x0000df00ff017b82 */ /* 0x000e220000000800 */
[----:B------:R-:W1:Y:S01]  /*0010*/  S2R R8, SR_TID.X ;  /* 0x0000000000087919 */ /* 0x000e620000002100 */
[----:B0-----:R-:W-:Y:S01]  /*0020*/  VIADD R1, R1, 0xfffffff8 ;  /* 0xfffffff801017836 */ /* 0x001fe20000000000 */
[----:B------:R-:W-:Y:S01]  /*0030*/  MOV R0, 0x0 ;  /* 0x0000000000007802 */ /* 0x000fe20000000f00 */
[----:B------:R-:W0:Y:S04]  /*0040*/  LDCU UR4, c[0x0][0x2f8] ;  /* 0x00005f00ff0477ac */ /* 0x000e280008000800 */
[----:B------:R2:W3:Y:S01]  /*0050*/  LDC.64 R2, c[0x4][R0] ;  /* 0x0100000000027b82 */ /* 0x0004e20000000a00 */
[----:B------:R-:W4:Y:S01]  /*0060*/  LDCU.64 UR6, c[0x4][0x8] ;  /* 0x01000100ff0677ac */ /* 0x000f220008000a00 */
[----:B------:R-:W5:Y:S01]  /*0070*/  LDCU UR5, c[0x0][0x2fc] ;  /* 0x00005f80ff0577ac */ /* 0x000f620008000800 */
[----:B0-----:R-:W-:Y:S01]  /*0080*/  IADD3 R6, P0, PT, R1, UR4, RZ ;  /* 0x0000000401067c10 */ /* 0x001fe2000ff1e0ff */
[----:B----4-:R-:W-:Y:S01]  /*0090*/  IMAD.U32 R4, RZ, RZ, UR6 ;  /* 0x00000006ff047e24 */ /* 0x010fe2000f8e00ff */
[----:B------:R-:W-:-:S03]  /*00a0*/  MOV R5, UR7 ;  /* 0x0000000700057c02 */ /* 0x000fc60008000f00 */
[----:B-----5:R-:W-:Y:S01]  /*00b0*/  IMAD.X R7, RZ, RZ, UR5, P0 ;  /* 0x00000005ff077e24 */ /* 0x020fe200080e06ff */
[----:B-1----:R2:W-:Y:S07]  /*00c0*/  STL [R1], R8 ;  /* 0x0000000801007387 */ /* 0x0025ee0000100800 */
[----:B------:R-:W-:-:S07]  /*00d0*/  LEPC R20, `(.L_x_0) ;  /* 0x000000001014794e */ /* 0x000fce0000000000 */
[----:B--23--:R-:W-:Y:S05]  /*00e0*/  CALL.ABS.NOINC R2 ;  /* 0x0000000002007343 */ /* 0x00cfea0003c00000 */
.L_x_0:
[----:B------:R-:W-:Y:S05]  /*00f0*/  EXIT ;  /* 0x000000000000794d */ /* 0x000fea0003800000 */
.L_x_1:
[----:B------:R-:W-:-:S00]  /*0100*/  BRA `(.L_x_1) ;  /* 0xfffffffc00fc7947 */ /* 0x000fc0000383ffff */
[----:B------:R-:W-:-:S00]  /*0110*/  NOP ;  /* 0x0000000000007918 */ /* 0x000fc00000000000 */
        /* <DEDUP_REMOVED lines=14> */
.L_x_2:


//--------------------- .nv.global.init           --------------------------
	.section	.nv.global.init,"aw",@progbits
.nv.global.init:
	.type		$str,@object
	.size		$str,(.L_0 - $str)
$str:
        /*0000*/ 	.byte	0x48, 0x65, 0x6c, 0x6c, 0x6f, 0x20, 0x77, 0x6f, 0x72, 0x6c, 0x64, 0x2c, 0x20, 0x66, 0x72, 0x6f
        /*0010*/ 	.byte	0x6d, 0x20, 0x74, 0x68, 0x72, 0x65, 0x61, 0x64, 0x20, 0x25, 0x64, 0x0a, 0x00
.L_0:


//--------------------- .nv.shared.reserved.0     --------------------------
	.section	.nv.shared.reserved.0,"aw",@nobits
	.weak		__nv_reservedSMEM_offset_0_alias
	.size		__nv_reservedSMEM_offset_0_alias, 0, 64
	.other		__nv_reservedSMEM_offset_0_alias,@"STO_CUDA_RESERVED_SHARED STV_DEFAULT"
__nv_reservedSMEM_offset_0_alias:
	.zero		0
	.zero		64


//--------------------- .nv.constant0._Z15gpu_hello_worldv --------------------------
	.section	.nv.constant0._Z15gpu_hello_worldv,"a",@progbits
	.sectionflags	@""
	.align	4
.nv.constant0._Z15gpu_hello_worldv:
	.zero		896


//--------------------- SYMBOLS --------------------------

	.type		.nv.reservedSmem.offset0,@object
	.size		.nv.reservedSmem.offset0,0x4
	.type		vprintf,@function
